//
// Generated by NVIDIA NVVM Compiler
//
// Compiler Build ID: CL-36424714
// Cuda compilation tools, release 13.0, V13.0.88
// Based on NVVM 20.0.0
//

.version 9.0
.target sm_100
.address_size 64

	// .globl	_Z15matMulThreadRowPiS_S_i

.visible .entry _Z15matMulThreadRowPiS_S_i(
	.param .u64 .ptr .align 1 _Z15matMulThreadRowPiS_S_i_param_0,
	.param .u64 .ptr .align 1 _Z15matMulThreadRowPiS_S_i_param_1,
	.param .u64 .ptr .align 1 _Z15matMulThreadRowPiS_S_i_param_2,
	.param .u32 _Z15matMulThreadRowPiS_S_i_param_3
)
{
	.reg .pred 	%p<13>;
	.reg .b32 	%r<145>;
	.reg .b64 	%rd<58>;

	ld.param.u64 	%rd4, [_Z15matMulThreadRowPiS_S_i_param_0];
	ld.param.u64 	%rd5, [_Z15matMulThreadRowPiS_S_i_param_1];
	ld.param.u32 	%r56, [_Z15matMulThreadRowPiS_S_i_param_3];
	cvta.to.global.u64 	%rd1, %rd5;
	cvta.to.global.u64 	%rd2, %rd4;
	mov.u32 	%r57, %ctaid.y;
	mov.u32 	%r58, %ntid.y;
	mov.u32 	%r59, %tid.y;
	mad.lo.s32 	%r1, %r57, %r58, %r59;
	setp.ge.s32 	%p1, %r1, %r56;
	setp.lt.s32 	%p2, %r56, 1;
	or.pred  	%p3, %p1, %p2;
	@%p3 bra 	$L__BB0_14;
	mul.lo.s32 	%r2, %r56, %r1;
	add.s32 	%r3, %r56, -1;
	and.b32  	%r4, %r56, 7;
	and.b32  	%r5, %r56, 2147483640;
	neg.s32 	%r6, %r5;
	shl.b32 	%r7, %r56, 3;
	mul.lo.s32 	%r8, %r56, 3;
	mul.lo.s32 	%r9, %r56, 7;
	mov.b32 	%r123, 0;
	cvt.u64.u32 	%rd43, %r2;
$L__BB0_2:
	setp.lt.u32 	%p4, %r3, 7;
	mov.b32 	%r139, 0;
	mov.u32 	%r144, %r139;
	@%p4 bra 	$L__BB0_5;
	add.s32 	%r132, %r56, %r123;
	shl.b32 	%r64, %r56, 1;
	add.s32 	%r131, %r64, %r123;
	add.s32 	%r130, %r8, %r123;
	shl.b32 	%r65, %r56, 2;
	add.s32 	%r129, %r65, %r123;
	mad.lo.s32 	%r128, %r56, 5, %r123;
	mad.lo.s32 	%r127, %r56, 6, %r123;
	add.s32 	%r126, %r9, %r123;
	mov.b32 	%r144, 0;
	mov.u32 	%r124, %r2;
	mov.u32 	%r125, %r123;
	mov.u32 	%r133, %r6;
$L__BB0_4:
	.pragma "nounroll";
	mul.wide.u32 	%rd6, %r124, 4;
	add.s64 	%rd7, %rd2, %rd6;
	ld.global.u32 	%r66, [%rd7];
	mul.wide.u32 	%rd8, %r125, 4;
	add.s64 	%rd9, %rd1, %rd8;
	ld.global.u32 	%r67, [%rd9];
	mad.lo.s32 	%r68, %r67, %r66, %r144;
	ld.global.u32 	%r69, [%rd7+4];
	mul.wide.u32 	%rd10, %r132, 4;
	add.s64 	%rd11, %rd1, %rd10;
	ld.global.u32 	%r70, [%rd11];
	mad.lo.s32 	%r71, %r70, %r69, %r68;
	ld.global.u32 	%r72, [%rd7+8];
	mul.wide.u32 	%rd12, %r131, 4;
	add.s64 	%rd13, %rd1, %rd12;
	ld.global.u32 	%r73, [%rd13];
	mad.lo.s32 	%r74, %r73, %r72, %r71;
	ld.global.u32 	%r75, [%rd7+12];
	mul.wide.u32 	%rd14, %r130, 4;
	add.s64 	%rd15, %rd1, %rd14;
	ld.global.u32 	%r76, [%rd15];
	mad.lo.s32 	%r77, %r76, %r75, %r74;
	ld.global.u32 	%r78, [%rd7+16];
	mul.wide.u32 	%rd16, %r129, 4;
	add.s64 	%rd17, %rd1, %rd16;
	ld.global.u32 	%r79, [%rd17];
	mad.lo.s32 	%r80, %r79, %r78, %r77;
	ld.global.u32 	%r81, [%rd7+20];
	mul.wide.u32 	%rd18, %r128, 4;
	add.s64 	%rd19, %rd1, %rd18;
	ld.global.u32 	%r82, [%rd19];
	mad.lo.s32 	%r83, %r82, %r81, %r80;
	ld.global.u32 	%r84, [%rd7+24];
	mul.wide.u32 	%rd20, %r127, 4;
	add.s64 	%rd21, %rd1, %rd20;
	ld.global.u32 	%r85, [%rd21];
	mad.lo.s32 	%r86, %r85, %r84, %r83;
	ld.global.u32 	%r87, [%rd7+28];
	mul.wide.u32 	%rd22, %r126, 4;
	add.s64 	%rd23, %rd1, %rd22;
	ld.global.u32 	%r88, [%rd23];
	mad.lo.s32 	%r144, %r88, %r87, %r86;
	add.s32 	%r133, %r133, 8;
	add.s32 	%r132, %r132, %r7;
	add.s32 	%r131, %r131, %r7;
	add.s32 	%r130, %r130, %r7;
	add.s32 	%r129, %r129, %r7;
	add.s32 	%r128, %r128, %r7;
	add.s32 	%r127, %r127, %r7;
	add.s32 	%r126, %r126, %r7;
	add.s32 	%r125, %r125, %r7;
	add.s32 	%r124, %r124, 8;
	setp.ne.s32 	%p5, %r133, 0;
	mov.u32 	%r139, %r5;
	@%p5 bra 	$L__BB0_4;
$L__BB0_5:
	setp.eq.s32 	%p6, %r4, 0;
	@%p6 bra 	$L__BB0_13;
	add.s32 	%r90, %r4, -1;
	setp.lt.u32 	%p7, %r90, 3;
	@%p7 bra 	$L__BB0_8;
	add.s32 	%r91, %r139, %r2;
	mul.wide.u32 	%rd24, %r91, 4;
	add.s64 	%rd25, %rd2, %rd24;
	ld.global.u32 	%r92, [%rd25];
	mad.lo.s32 	%r93, %r139, %r56, %r123;
	mul.wide.u32 	%rd26, %r93, 4;
	add.s64 	%rd27, %rd1, %rd26;
	ld.global.u32 	%r94, [%rd27];
	mad.lo.s32 	%r95, %r94, %r92, %r144;
	cvt.u64.u32 	%rd29, %r139;
	add.s64 	%rd30, %rd29, %rd43;
	shl.b64 	%rd31, %rd30, 2;
	add.s64 	%rd32, %rd2, %rd31;
	ld.global.u32 	%r96, [%rd32+4];
	add.s32 	%r97, %r93, %r56;
	mul.wide.u32 	%rd33, %r97, 4;
	add.s64 	%rd34, %rd1, %rd33;
	ld.global.u32 	%r98, [%rd34];
	mad.lo.s32 	%r99, %r98, %r96, %r95;
	ld.global.u32 	%r100, [%rd32+8];
	add.s32 	%r101, %r97, %r56;
	mul.wide.u32 	%rd35, %r101, 4;
	add.s64 	%rd36, %rd1, %rd35;
	ld.global.u32 	%r102, [%rd36];
	mad.lo.s32 	%r103, %r102, %r100, %r99;
	ld.global.u32 	%r104, [%rd32+12];
	add.s32 	%r105, %r101, %r56;
	mul.wide.u32 	%rd37, %r105, 4;
	add.s64 	%rd38, %rd1, %rd37;
	ld.global.u32 	%r106, [%rd38];
	mad.lo.s32 	%r144, %r106, %r104, %r103;
	add.s32 	%r139, %r139, 4;
$L__BB0_8:
	and.b32  	%r108, %r56, 3;
	setp.eq.s32 	%p8, %r108, 0;
	@%p8 bra 	$L__BB0_13;
	setp.eq.s32 	%p9, %r108, 1;
	@%p9 bra 	$L__BB0_11;
	add.s32 	%r109, %r139, %r2;
	mul.wide.u32 	%rd39, %r109, 4;
	add.s64 	%rd40, %rd2, %rd39;
	ld.global.u32 	%r110, [%rd40];
	mad.lo.s32 	%r111, %r139, %r56, %r123;
	mul.wide.u32 	%rd41, %r111, 4;
	add.s64 	%rd42, %rd1, %rd41;
	ld.global.u32 	%r112, [%rd42];
	mad.lo.s32 	%r113, %r112, %r110, %r144;
	cvt.u64.u32 	%rd44, %r139;
	add.s64 	%rd45, %rd44, %rd43;
	shl.b64 	%rd46, %rd45, 2;
	add.s64 	%rd47, %rd2, %rd46;
	ld.global.u32 	%r114, [%rd47+4];
	add.s32 	%r115, %r111, %r56;
	mul.wide.u32 	%rd48, %r115, 4;
	add.s64 	%rd49, %rd1, %rd48;
	ld.global.u32 	%r116, [%rd49];
	mad.lo.s32 	%r144, %r116, %r114, %r113;
	add.s32 	%r139, %r139, 2;
$L__BB0_11:
	and.b32  	%r117, %r56, 1;
	setp.eq.b32 	%p10, %r117, 1;
	not.pred 	%p11, %p10;
	@%p11 bra 	$L__BB0_13;
	add.s32 	%r118, %r139, %r2;
	mul.wide.u32 	%rd50, %r118, 4;
	add.s64 	%rd51, %rd2, %rd50;
	ld.global.u32 	%r119, [%rd51];
	mad.lo.s32 	%r120, %r139, %r56, %r123;
	mul.wide.u32 	%rd52, %r120, 4;
	add.s64 	%rd53, %rd1, %rd52;
	ld.global.u32 	%r121, [%rd53];
	mad.lo.s32 	%r144, %r121, %r119, %r144;
$L__BB0_13:
	ld.param.u64 	%rd57, [_Z15matMulThreadRowPiS_S_i_param_2];
	add.s32 	%r122, %r123, %r2;
	cvta.to.global.u64 	%rd54, %rd57;
	mul.wide.u32 	%rd55, %r122, 4;
	add.s64 	%rd56, %rd54, %rd55;
	st.global.u32 	[%rd56], %r144;
	add.s32 	%r123, %r123, 1;
	setp.ne.s32 	%p12, %r123, %r56;
	@%p12 bra 	$L__BB0_2;
$L__BB0_14:
	ret;

}


// ===== COMPILED SASS (sm_100) =====

	.target	sm_100

	.elftype	@"ET_EXEC"


//--------------------- .note.nv.tkinfo           --------------------------
	.section	.note.nv.tkinfo,"",@"SHT_NOTE"
	.sectionflags	@"SHF_NOTE_NV_TKINFO"
	.tkinfo
        /*0018*/ 	.word	0x00000002
        /*0030*/ 	.string	""
        /*0030*/ 	.string	"ptxas"
        /*0030*/ 	.string	"Cuda compilation tools, release 13.0, V13.0.88"
        /*0030*/ 	.string	"Build cuda_13.0.r13.0/compiler.36424714_0"
        /*0030*/ 	.string	"-arch sm_100 -m 64 "



//--------------------- .note.nv.cuinfo           --------------------------
	.section	.note.nv.cuinfo,"",@"SHT_NOTE"
	.sectionflags	@"SHF_NOTE_NV_CUINFO"
        /*0018*/ 	.short	0x0002
        /*001a*/ 	.short	0x0064
        /*001c*/ 	.short	0x0082
	.zero		2


//--------------------- .nv.info                  --------------------------
	.section	.nv.info,"",@"SHT_CUDA_INFO"
	.align	4


	//----- nvinfo : EIATTR_REGCOUNT
	.align		4
        /*0000*/ 	.byte	0x04, 0x2f
        /*0002*/ 	.short	(.L_1 - .L_0)
	.align		4
.L_0:
        /*0004*/ 	.word	index@(_Z15matMulThreadRowPiS_S_i)
        /*0008*/ 	.word	0x00000020


	//----- nvinfo : EIATTR_FRAME_SIZE
	.align		4
.L_1:
        /*000c*/ 	.byte	0x04, 0x11
        /*000e*/ 	.short	(.L_3 - .L_2)
	.align		4
.L_2:
        /*0010*/ 	.word	index@(_Z15matMulThreadRowPiS_S_i)
        /*0014*/ 	.word	0x00000000


	//----- nvinfo : EIATTR_MIN_STACK_SIZE
	.align		4
.L_3:
        /*0018*/ 	.byte	0x04, 0x12
        /*001a*/ 	.short	(.L_5 - .L_4)
	.align		4
.L_4:
        /*001c*/ 	.word	index@(_Z15matMulThreadRowPiS_S_i)
        /*0020*/ 	.word	0x00000000
.L_5:


//--------------------- .nv.compat                --------------------------
	.section	.nv.compat,"",@"SHT_CUDA_COMPAT_INFO"
	.align	4
        /*0000*/ 	.byte	0x02, 0x09, 0x00, 0x00, 0x02, 0x02, 0x01, 0x00, 0x02, 0x05, 0x05, 0x00, 0x03, 0x07, 0x01, 0x01
        /*0010*/ 	.byte	0x02, 0x03, 0x00, 0x00, 0x02, 0x06, 0x01, 0x00, 0x04, 0x0b, 0x08, 0x00, 0x09, 0x00, 0x00, 0x00
        /*0020*/ 	.byte	0x00, 0x00, 0x00, 0x00


//--------------------- .nv.info._Z15matMulThreadRowPiS_S_i --------------------------
	.section	.nv.info._Z15matMulThreadRowPiS_S_i,"",@"SHT_CUDA_INFO"
	.sectionflags	@""
	.align	4


	//----- nvinfo : EIATTR_CUDA_API_VERSION
	.align		4
        /*0000*/ 	.byte	0x04, 0x37
        /*0002*/ 	.short	(.L_7 - .L_6)
.L_6:
        /*0004*/ 	.word	0x00000082


	//----- nvinfo : EIATTR_KPARAM_INFO
	.align		4
.L_7:
        /*0008*/ 	.byte	0x04, 0x17
        /*000a*/ 	.short	(.L_9 - .L_8)
.L_8:
        /*000c*/ 	.word	0x00000000
        /*0010*/ 	.short	0x0003
        /*0012*/ 	.short	0x0018
        /*0014*/ 	.byte	0x00, 0xf0, 0x11, 0x00


	//----- nvinfo : EIATTR_KPARAM_INFO
	.align		4
.L_9:
        /*0018*/ 	.byte	0x04, 0x17
        /*001a*/ 	.short	(.L_11 - .L_10)
.L_10:
        /*001c*/ 	.word	0x00000000
        /*0020*/ 	.short	0x0002
        /*0022*/ 	.short	0x0010
        /*0024*/ 	.byte	0x00, 0xf5, 0x21, 0x00


	//----- nvinfo : EIATTR_KPARAM_INFO
	.align		4
.L_11:
        /*0028*/ 	.byte	0x04, 0x17
        /*002a*/ 	.short	(.L_13 - .L_12)
.L_12:
        /*002c*/ 	.word	0x00000000
        /*0030*/ 	.short	0x0001
        /*0032*/ 	.short	0x0008
        /*0034*/ 	.byte	0x00, 0xf5, 0x21, 0x00


	//----- nvinfo : EIATTR_KPARAM_INFO
	.align		4
.L_13:
        /*0038*/ 	.byte	0x04, 0x17
        /*003a*/ 	.short	(.L_15 - .L_14)
.L_14:
        /*003c*/ 	.word	0x00000000
        /*0040*/ 	.short	0x0000
        /*0042*/ 	.short	0x0000
        /*0044*/ 	.byte	0x00, 0xf5, 0x21, 0x00


	//----- nvinfo : EIATTR_SPARSE_MMA_MASK
	.align		4
.L_15:
        /*0048*/ 	.byte	0x03, 0x50
        /*004a*/ 	.short	0x0000


	//----- nvinfo : EIATTR_MAXREG_COUNT
	.align		4
        /*004c*/ 	.byte	0x03, 0x1b
        /*004e*/ 	.short	0x00ff


	//----- nvinfo : EIATTR_MERCURY_ISA_VERSION
	.align		4
        /*0050*/ 	.byte	0x03, 0x5f
        /*0052*/ 	.short	0x0101


	//----- nvinfo : EIATTR_VRC_CTA_INIT_COUNT
	.align		4
        /*0054*/ 	.byte	0x02, 0x4a
	.zero		1
	.zero		1


	//----- nvinfo : EIATTR_EXIT_INSTR_OFFSETS
	.align		4
        /*0058*/ 	.byte	0x04, 0x1c
        /*005a*/ 	.short	(.L_17 - .L_16)


	//   ....[0]....
.L_16:
        /*005c*/ 	.word	0x00000080


	//   ....[1]....
        /*0060*/ 	.word	0x000009f0


	//----- nvinfo : EIATTR_CBANK_PARAM_SIZE
	.align		4
.L_17:
        /*0064*/ 	.byte	0x03, 0x19
        /*0066*/ 	.short	0x001c


	//----- nvinfo : EIATTR_PARAM_CBANK
	.align		4
        /*0068*/ 	.byte	0x04, 0x0a
        /*006a*/ 	.short	(.L_19 - .L_18)
	.align		4
.L_18:
        /*006c*/ 	.word	index@(.nv.constant0._Z15matMulThreadRowPiS_S_i)
        /*0070*/ 	.short	0x0380
        /*0072*/ 	.short	0x001c


	//----- nvinfo : EIATTR_SW_WAR
	.align		4
.L_19:
        /*0074*/ 	.byte	0x04, 0x36
        /*0076*/ 	.short	(.L_21 - .L_20)
.L_20:
        /*0078*/ 	.word	0x00000008
.L_21:


//--------------------- .nv.callgraph             --------------------------
	.section	.nv.callgraph,"",@"SHT_CUDA_CALLGRAPH"
	.align	4
	.sectionentsize	8
	.align		4
        /*0000*/ 	.word	0x00000000
	.align		4
        /*0004*/ 	.word	0xffffffff
	.align		4
        /*0008*/ 	.word	0x00000000
	.align		4
        /*000c*/ 	.word	0xfffffffe
	.align		4
        /*0010*/ 	.word	0x00000000
	.align		4
        /*0014*/ 	.word	0xfffffffd
	.align		4
        /*0018*/ 	.word	0x00000000
	.align		4
        /*001c*/ 	.word	0xfffffffc


//--------------------- .text._Z15matMulThreadRowPiS_S_i --------------------------
	.section	.text._Z15matMulThreadRowPiS_S_i,"ax",@progbits
	.align	128
        .global         _Z15matMulThreadRowPiS_S_i
        .type           _Z15matMulThreadRowPiS_S_i,@function
        .size           _Z15matMulThreadRowPiS_S_i,(.L_x_6 - _Z15matMulThreadRowPiS_S_i)
        .other          _Z15matMulThreadRowPiS_S_i,@"STO_CUDA_ENTRY STV_DEFAULT"
_Z15matMulThreadRowPiS_S_i:
.text._Z15matMulThreadRowPiS_S_i:
[----:B------:R-:W-:Y:S01]  /*0000*/  LDC R1, c[0x0][0x37c] ;  /* 0x0000df00ff017b82 */ /* 0x000fe20000000800 */
[----:B------:R-:W0:Y:S07]  /*0010*/  S2R R3, SR_TID.Y ;  /* 0x0000000000037919 */ /* 0x000e2e0000002200 */
[----:B------:R-:W0:Y:S08]  /*0020*/  S2UR UR4, SR_CTAID.Y ;  /* 0x00000000000479c3 */ /* 0x000e300000002600 */
[----:B------:R-:W0:Y:S08]  /*0030*/  LDC R2, c[0x0][0x364] ;  /* 0x0000d900ff027b82 */ /* 0x000e300000000800 */
[----:B------:R-:W1:Y:S01]  /*0040*/  LDC R5, c[0x0][0x398] ;  /* 0x0000e600ff057b82 */ /* 0x000e620000000800 */
[----:B0-----:R-:W-:Y:S01]  /*0050*/  IMAD R2, R2, UR4, R3 ;  /* 0x0000000402027c24 */ /* 0x001fe2000f8e0203 */
[----:B-1----:R-:W-:-:S04]  /*0060*/  ISETP.GE.AND P0, PT, R5, 0x1, PT ;  /* 0x000000010500780c */ /* 0x002fc80003f06270 */
[----:B------:R-:W-:-:S13]  /*0070*/  ISETP.GE.OR P0, PT, R2, R5, !P0 ;  /* 0x000000050200720c */ /* 0x000fda0004706670 */
[----:B------:R-:W-:Y:S05]  /*0080*/  @P0 EXIT ;  /* 0x000000000000094d */ /* 0x000fea0003800000 */
[C---:B------:R-:W-:Y:S01]  /*0090*/  IADD3 R0, PT, PT, R5.reuse, -0x1, RZ ;  /* 0xffffffff05007810 */ /* 0x040fe20007ffe0ff */
[----:B------:R-:W-:Y:S01]  /*00a0*/  IMAD R2, R2, R5, RZ ;  /* 0x0000000502027224 */ /* 0x000fe200078e02ff */
[C---:B------:R-:W-:Y:S01]  /*00b0*/  LOP3.LUT R3, R5.reuse, 0x7, RZ, 0xc0, !PT ;  /* 0x0000000705037812 */ /* 0x040fe200078ec0ff */
[----:B------:R-:W0:Y:S01]  /*00c0*/  LDCU.64 UR4, c[0x0][0x358] ;  /* 0x00006b00ff0477ac */ /* 0x000e220008000a00 */
[----:B------:R-:W-:Y:S02]  /*00d0*/  ISETP.GE.U32.AND P0, PT, R0, 0x7, PT ;  /* 0x000000070000780c */ /* 0x000fe40003f06070 */
[----:B------:R-:W-:Y:S01]  /*00e0*/  LOP3.LUT R0, R5, 0x7ffffff8, RZ, 0xc0, !PT ;  /* 0x7ffffff805007812 */ /* 0x000fe200078ec0ff */
[----:B------:R-:W-:-:S03]  /*00f0*/  HFMA2 R5, -RZ, RZ, 0, 0 ;  /* 0x00000000ff057431 */ /* 0x000fc600000001ff */
[----:B------:R-:W-:-:S07]  /*0100*/  IADD3 R4, PT, PT, -R0, RZ, RZ ;  /* 0x000000ff00047210 */ /* 0x000fce0007ffe1ff */
.L_x_4:
[----:B------:R-:W-:Y:S02]  /*0110*/  MOV R15, RZ ;  /* 0x000000ff000f7202 */ /* 0x000fe40000000f00 */
[----:B-1----:R-:W-:Y:S01]  /*0120*/  MOV R16, RZ ;  /* 0x000000ff00107202 */ /* 0x002fe20000000f00 */
[----:B------:R-:W-:Y:S06]  /*0130*/  @!P0 BRA `(.L_x_0) ;  /* 0x0000000000f08947 */ /* 0x000fec0003800000 */
[----:B------:R-:W1:Y:S01]  /*0140*/  LDC R8, c[0x0][0x398] ;  /* 0x0000e600ff087b82 */ /* 0x000e620000000800 */
[----:B------:R-:W-:Y:S01]  /*0150*/  IMAD.MOV.U32 R16, RZ, RZ, RZ ;  /* 0x000000ffff107224 */ /* 0x000fe200078e00ff */
[----:B------:R-:W-:Y:S02]  /*0160*/  MOV R9, R2 ;  /* 0x0000000200097202 */ /* 0x000fe40000000f00 */
[-C--:B------:R-:W-:Y:S02]  /*0170*/  MOV R7, R5.reuse ;  /* 0x0000000500077202 */ /* 0x080fe40000000f00 */
[----:B------:R-:W-:Y:S02]  /*0180*/  MOV R10, R4 ;  /* 0x00000004000a7202 */ /* 0x000fe40000000f00 */
[----:B-1----:R-:W-:Y:S01]  /*0190*/  IADD3 R11, PT, PT, R5, R8, RZ ;  /* 0x00000008050b7210 */ /* 0x002fe20007ffe0ff */
[C-C-:B------:R-:W-:Y:S01]  /*01a0*/  IMAD R6, R8.reuse, 0x2, R5.reuse ;  /* 0x0000000208067824 */ /* 0x140fe200078e0205 */
[C---:B------:R-:W-:Y:S01]  /*01b0*/  LEA R27, R8.reuse, R5, 0x2 ;  /* 0x00000005081b7211 */ /* 0x040fe200078e10ff */
[----:B------:R-:W-:-:S02]  /*01c0*/  IMAD R25, R8, 0x3, R5 ;  /* 0x0000000308197824 */ /* 0x000fc400078e0205 */
[C-C-:B------:R-:W-:Y:S02]  /*01d0*/  IMAD R29, R8.reuse, 0x5, R5.reuse ;  /* 0x00000005081d7824 */ /* 0x140fe400078e0205 */
[C-C-:B------:R-:W-:Y:S02]  /*01e0*/  IMAD R24, R8.reuse, 0x6, R5.reuse ;  /* 0x0000000608187824 */ /* 0x140fe400078e0205 */
[----:B------:R-:W-:-:S07]  /*01f0*/  IMAD R26, R8, 0x7, R5 ;  /* 0x00000007081a7824 */ /* 0x000fce00078e0205 */
.L_x_1:
[----:B------:R-:W1:Y:S08]  /*0200*/  LDC.64 R14, c[0x0][0x388] ;  /* 0x0000e200ff0e7b82 */ /* 0x000e700000000a00 */
[----:B------:R-:W2:Y:S01]  /*0210*/  LDC.64 R12, c[0x0][0x380] ;  /* 0x0000e000ff0c7b82 */ /* 0x000ea20000000a00 */
[----:B-1----:R-:W-:-:S06]  /*0220*/  IMAD.WIDE.U32 R18, R7, 0x4, R14 ;  /* 0x0000000407127825 */ /* 0x002fcc00078e000e */
[----:B0-----:R-:W3:Y:S01]  /*0230*/  LDG.E R18, desc[UR4][R18.64] ;  /* 0x0000000412127981 */ /* 0x001ee2000c1e1900 */
[----:B--2---:R-:W-:-:S05]  /*0240*/  IMAD.WIDE.U32 R12, R9, 0x4, R12 ;  /* 0x00000004090c7825 */ /* 0x004fca00078e000c */
[----:B------:R-:W3:Y:S01]  /*0250*/  LDG.E R17, desc[UR4][R12.64] ;  /* 0x000000040c117981 */ /* 0x000ee2000c1e1900 */
[----:B------:R-:W-:-:S03]  /*0260*/  IMAD.WIDE.U32 R22, R11, 0x4, R14 ;  /* 0x000000040b167825 */ /* 0x000fc600078e000e */
[----:B------:R-:W2:Y:S01]  /*0270*/  LDG.E R19, desc[UR4][R12.64+0x8] ;  /* 0x000008040c137981 */ /* 0x000ea2000c1e1900 */
[----:B------:R-:W-:-:S03]  /*0280*/  IMAD.WIDE.U32 R20, R6, 0x4, R14 ;  /* 0x0000000406147825 */ /* 0x000fc600078e000e */
[----:B------:R-:W4:Y:S04]  /*0290*/  LDG.E R22, desc[UR4][R22.64] ;  /* 0x0000000416167981 */ /* 0x000f28000c1e1900 */
[----:B------:R-:W2:Y:S04]  /*02a0*/  LDG.E R20, desc[UR4][R20.64] ;  /* 0x0000000414147981 */ /* 0x000ea8000c1e1900 */
[----:B------:R-:W5:Y:S01]  /*02b0*/  LDG.E R23, desc[UR4][R12.64+0x10] ;  /* 0x000010040c177981 */ /* 0x000f62000c1e1900 */
[----:B---3--:R-:W-:-:S03]  /*02c0*/  IMAD R17, R17, R18, R16 ;  /* 0x0000001211117224 */ /* 0x008fc600078e0210 */
[----:B------:R-:W4:Y:S02]  /*02d0*/  LDG.E R16, desc[UR4][R12.64+0x4] ;  /* 0x000004040c107981 */ /* 0x000f24000c1e1900 */
[----:B----4-:R-:W-:Y:S02]  /*02e0*/  IMAD R28, R16, R22, R17 ;  /* 0x00000016101c7224 */ /* 0x010fe400078e0211 */
[----:B------:R-:W-:-:S04]  /*02f0*/  IMAD.WIDE.U32 R16, R25, 0x4, R14 ;  /* 0x0000000419107825 */ /* 0x000fc800078e000e */
[----:B--2---:R-:W-:Y:S02]  /*0300*/  IMAD R28, R19, R20, R28 ;  /* 0x00000014131c7224 */ /* 0x004fe400078e021c */
[--C-:B------:R-:W-:Y:S01]  /*0310*/  IMAD.WIDE.U32 R18, R27, 0x4, R14.reuse ;  /* 0x000000041b127825 */ /* 0x100fe200078e000e */
[----:B------:R-:W2:Y:S05]  /*0320*/  LDG.E R16, desc[UR4][R16.64] ;  /* 0x0000000410107981 */ /* 0x000eaa000c1e1900 */
[----:B------:R-:W5:Y:S04]  /*0330*/  LDG.E R18, desc[UR4][R18.64] ;  /* 0x0000000412127981 */ /* 0x000f68000c1e1900 */
[----:B------:R-:W2:Y:S01]  /*0340*/  LDG.E R17, desc[UR4][R12.64+0xc] ;  /* 0x00000c040c117981 */ /* 0x000ea2000c1e1900 */
[----:B------:R-:W-:-:S03]  /*0350*/  IMAD.WIDE.U32 R20, R29, 0x4, R14 ;  /* 0x000000041d147825 */ /* 0x000fc600078e000e */
[----:B------:R-:W3:Y:S04]  /*0360*/  LDG.E R19, desc[UR4][R12.64+0x1c] ;  /* 0x00001c040c137981 */ /* 0x000ee8000c1e1900 */
[----:B------:R-:W4:Y:S01]  /*0370*/  LDG.E R20, desc[UR4][R20.64] ;  /* 0x0000000414147981 */ /* 0x000f22000c1e1900 */
[----:B--2---:R-:W-:-:S03]  /*0380*/  IMAD R28, R17, R16, R28 ;  /* 0x00000010111c7224 */ /* 0x004fc600078e021c */
[----:B------:R-:W4:Y:S01]  /*0390*/  LDG.E R17, desc[UR4][R12.64+0x14] ;  /* 0x000014040c117981 */ /* 0x000f22000c1e1900 */
[----:B-----5:R-:W-:Y:S02]  /*03a0*/  IMAD R28, R23, R18, R28 ;  /* 0x00000012171c7224 */ /* 0x020fe400078e021c */
[--C-:B------:R-:W-:Y:S01]  /*03b0*/  IMAD.WIDE.U32 R22, R24, 0x4, R14.reuse ;  /* 0x0000000418167825 */ /* 0x100fe200078e000e */
[----:B------:R-:W2:Y:S03]  /*03c0*/  LDG.E R16, desc[UR4][R12.64+0x18] ;  /* 0x000018040c107981 */ /* 0x000ea6000c1e1900 */
[----:B------:R-:W-:Y:S02]  /*03d0*/  IMAD.WIDE.U32 R14, R26, 0x4, R14 ;  /* 0x000000041a0e7825 */ /* 0x000fe400078e000e */
[----:B------:R-:W2:Y:S04]  /*03e0*/  LDG.E R22, desc[UR4][R22.64] ;  /* 0x0000000416167981 */ /* 0x000ea8000c1e1900 */
[----:B------:R-:W3:Y:S01]  /*03f0*/  LDG.E R14, desc[UR4][R14.64] ;  /* 0x000000040e0e7981 */ /* 0x000ee2000c1e1900 */
[----:B------:R-:W-:-:S04]  /*0400*/  IADD3 R10, PT, PT, R10, 0x8, RZ ;  /* 0x000000080a0a7810 */ /* 0x000fc80007ffe0ff */
[----:B------:R-:W-:Y:S01]  /*0410*/  ISETP.NE.AND P1, PT, R10, RZ, PT ;  /* 0x000000ff0a00720c */ /* 0x000fe20003f25270 */
[C---:B------:R-:W-:Y:S01]  /*0420*/  IMAD R25, R8.reuse, 0x8, R25 ;  /* 0x0000000808197824 */ /* 0x040fe200078e0219 */
[C---:B------:R-:W-:Y:S01]  /*0430*/  LEA R11, R8.reuse, R11, 0x3 ;  /* 0x0000000b080b7211 */ /* 0x040fe200078e18ff */
[C---:B------:R-:W-:Y:S01]  /*0440*/  IMAD R7, R8.reuse, 0x8, R7 ;  /* 0x0000000808077824 */ /* 0x040fe200078e0207 */
[C---:B------:R-:W-:Y:S02]  /*0450*/  LEA R6, R8.reuse, R6, 0x3 ;  /* 0x0000000608067211 */ /* 0x040fe400078e18ff */
[C---:B------:R-:W-:Y:S02]  /*0460*/  LEA R27, R8.reuse, R27, 0x3 ;  /* 0x0000001b081b7211 */ /* 0x040fe400078e18ff */
[C---:B------:R-:W-:Y:S02]  /*0470*/  LEA R29, R8.reuse, R29, 0x3 ;  /* 0x0000001d081d7211 */ /* 0x040fe400078e18ff */
[----:B------:R-:W-:-:S02]  /*0480*/  LEA R24, R8, R24, 0x3 ;  /* 0x0000001808187211 */ /* 0x000fc400078e18ff */
[----:B------:R-:W-:Y:S02]  /*0490*/  LEA R26, R8, R26, 0x3 ;  /* 0x0000001a081a7211 */ /* 0x000fe400078e18ff */
[----:B------:R-:W-:Y:S01]  /*04a0*/  IADD3 R9, PT, PT, R9, 0x8, RZ ;  /* 0x0000000809097810 */ /* 0x000fe20007ffe0ff */
[----:B----4-:R-:W-:-:S04]  /*04b0*/  IMAD R17, R17, R20, R28 ;  /* 0x0000001411117224 */ /* 0x010fc800078e021c */
[----:B--2---:R-:W-:-:S04]  /*04c0*/  IMAD R16, R16, R22, R17 ;  /* 0x0000001610107224 */ /* 0x004fc800078e0211 */
[----:B---3--:R-:W-:Y:S01]  /*04d0*/  IMAD R16, R19, R14, R16 ;  /* 0x0000000e13107224 */ /* 0x008fe200078e0210 */
[----:B------:R-:W-:Y:S06]  /*04e0*/  @P1 BRA `(.L_x_1) ;  /* 0xfffffffc00441947 */ /* 0x000fec000383ffff */
[----:B------:R-:W-:-:S07]  /*04f0*/  MOV R15, R0 ;  /* 0x00000000000f7202 */ /* 0x000fce0000000f00 */
.L_x_0:
[----:B------:R-:W-:-:S13]  /*0500*/  ISETP.NE.AND P1, PT, R3, RZ, PT ;  /* 0x000000ff0300720c */ /* 0x000fda0003f25270 */
[----:B------:R-:W-:Y:S05]  /*0510*/  @!P1 BRA `(.L_x_2) ;  /* 0x0000000400149947 */ /* 0x000fea0003800000 */
[----:B------:R-:W1:Y:S01]  /*0520*/  LDC R14, c[0x0][0x398] ;  /* 0x0000e600ff0e7b82 */ /* 0x000e620000000800 */
[----:B------:R-:W-:-:S04]  /*0530*/  IADD3 R6, PT, PT, R3, -0x1, RZ ;  /* 0xffffffff03067810 */ /* 0x000fc80007ffe0ff */
[----:B------:R-:W-:Y:S02]  /*0540*/  ISETP.GE.U32.AND P2, PT, R6, 0x3, PT ;  /* 0x000000030600780c */ /* 0x000fe40003f46070 */
[----:B-1----:R-:W-:-:S11]  /*0550*/  LOP3.LUT P1, R17, R14, 0x3, RZ, 0xc0, !PT ;  /* 0x000000030e117812 */ /* 0x002fd6000782c0ff */
[----:B------:R-:W-:Y:S05]  /*0560*/  @!P2 BRA `(.L_x_3) ;  /* 0x00000000007ca947 */ /* 0x000fea0003800000 */
[----:B------:R-:W1:Y:S01]  /*0570*/  LDC R22, c[0x0][0x398] ;  /* 0x0000e600ff167b82 */ /* 0x000e620000000800 */
[----:B------:R-:W2:Y:S01]  /*0580*/  LDCU.64 UR6, c[0x0][0x380] ;  /* 0x00007000ff0677ac */ /* 0x000ea20008000a00 */
[CC--:B------:R-:W-:Y:S02]  /*0590*/  IADD3 R9, PT, PT, R2.reuse, R15.reuse, RZ ;  /* 0x0000000f02097210 */ /* 0x0c0fe40007ffe0ff */
[----:B------:R-:W-:-:S04]  /*05a0*/  IADD3 R20, P2, PT, R2, R15, RZ ;  /* 0x0000000f02147210 */ /* 0x000fc80007f5e0ff */
[----:B------:R-:W3:Y:S08]  /*05b0*/  LDC.64 R18, c[0x0][0x380] ;  /* 0x0000e000ff127b82 */ /* 0x000ef00000000a00 */
[----:B------:R-:W4:Y:S01]  /*05c0*/  LDC.64 R6, c[0x0][0x388] ;  /* 0x0000e200ff067b82 */ /* 0x000f220000000a00 */
[----:B-1----:R-:W-:-:S04]  /*05d0*/  IMAD R13, R15, R22, R5 ;  /* 0x000000160f0d7224 */ /* 0x002fc800078e0205 */
[----:B------:R-:W-:Y:S02]  /*05e0*/  IMAD.IADD R21, R13, 0x1, R22 ;  /* 0x000000010d157824 */ /* 0x000fe400078e0216 */
[----:B---3--:R-:W-:Y:S01]  /*05f0*/  IMAD.WIDE.U32 R18, R9, 0x4, R18 ;  /* 0x0000000409127825 */ /* 0x008fe200078e0012 */
[----:B------:R-:W-:Y:S02]  /*0600*/  IADD3.X R9, PT, PT, RZ, RZ, RZ, P2, !PT ;  /* 0x000000ffff097210 */ /* 0x000fe400017fe4ff */
[C---:B--2---:R-:W-:Y:S02]  /*0610*/  LEA R8, P2, R20.reuse, UR6, 0x2 ;  /* 0x0000000614087c11 */ /* 0x044fe4000f8410ff */
[----:B------:R-:W-:Y:S01]  /*0620*/  IADD3 R23, PT, PT, R21, R22, RZ ;  /* 0x0000001615177210 */ /* 0x000fe20007ffe0ff */
[----:B0-----:R-:W2:Y:S01]  /*0630*/  LDG.E R19, desc[UR4][R18.64] ;  /* 0x0000000412137981 */ /* 0x001ea2000c1e1900 */
[----:B------:R-:W-:Y:S01]  /*0640*/  LEA.HI.X R9, R20, UR7, R9, 0x2, P2 ;  /* 0x0000000714097c11 */ /* 0x000fe200090f1409 */
[----:B----4-:R-:W-:-:S04]  /*0650*/  IMAD.WIDE.U32 R12, R13, 0x4, R6 ;  /* 0x000000040d0c7825 */ /* 0x010fc800078e0006 */
[--C-:B------:R-:W-:Y:S01]  /*0660*/  IMAD.WIDE.U32 R10, R21, 0x4, R6.reuse ;  /* 0x00000004150a7825 */ /* 0x100fe200078e0006 */
[----:B------:R-:W3:Y:S03]  /*0670*/  LDG.E R24, desc[UR4][R8.64+0x8] ;  /* 0x0000080408187981 */ /* 0x000ee6000c1e1900 */
[C---:B------:R-:W-:Y:S01]  /*0680*/  IMAD.WIDE.U32 R20, R23.reuse, 0x4, R6 ;  /* 0x0000000417147825 */ /* 0x040fe200078e0006 */
[----:B------:R-:W2:Y:S01]  /*0690*/  LDG.E R12, desc[UR4][R12.64] ;  /* 0x000000040c0c7981 */ /* 0x000ea2000c1e1900 */
[----:B------:R-:W-:-:S03]  /*06a0*/  IADD3 R23, PT, PT, R23, R22, RZ ;  /* 0x0000001617177210 */ /* 0x000fc60007ffe0ff */
[----:B------:R-:W4:Y:S02]  /*06b0*/  LDG.E R10, desc[UR4][R10.64] ;  /* 0x000000040a0a7981 */ /* 0x000f24000c1e1900 */
[----:B------:R-:W-:Y:S02]  /*06c0*/  IMAD.WIDE.U32 R6, R23, 0x4, R6 ;  /* 0x0000000417067825 */ /* 0x000fe400078e0006 */
[----:B------:R-:W4:Y:S04]  /*06d0*/  LDG.E R22, desc[UR4][R8.64+0x4] ;  /* 0x0000040408167981 */ /* 0x000f28000c1e1900 */
[----:B------:R-:W3:Y:S04]  /*06e0*/  LDG.E R20, desc[UR4][R20.64] ;  /* 0x0000000414147981 */ /* 0x000ee8000c1e1900 */
[----:B------:R-:W5:Y:S04]  /*06f0*/  LDG.E R26, desc[UR4][R8.64+0xc] ;  /* 0x00000c04081a7981 */ /* 0x000f68000c1e1900 */
[----:B------:R-:W5:Y:S01]  /*0700*/  LDG.E R6, desc[UR4][R6.64] ;  /* 0x0000000406067981 */ /* 0x000f62000c1e1900 */
[----:B------:R-:W-:Y:S01]  /*0710*/  IADD3 R15, PT, PT, R15, 0x4, RZ ;  /* 0x000000040f0f7810 */ /* 0x000fe20007ffe0ff */
[----:B--2---:R-:W-:-:S04]  /*0720*/  IMAD R19, R19, R12, R16 ;  /* 0x0000000c13137224 */ /* 0x004fc800078e0210 */
[----:B----4-:R-:W-:-:S04]  /*0730*/  IMAD R19, R22, R10, R19 ;  /* 0x0000000a16137224 */ /* 0x010fc800078e0213 */
[----:B---3--:R-:W-:-:S04]  /*0740*/  IMAD R19, R24, R20, R19 ;  /* 0x0000001418137224 */ /* 0x008fc800078e0213 */
[----:B-----5:R-:W-:-:S07]  /*0750*/  IMAD R16, R26, R6, R19 ;  /* 0x000000061a107224 */ /* 0x020fce00078e0213 */
.L_x_3:
[----:B------:R-:W-:Y:S05]  /*0760*/  @!P1 BRA `(.L_x_2) ;  /* 0x0000000000809947 */ /* 0x000fea0003800000 */
[----:B------:R-:W-:Y:S01]  /*0770*/  ISETP.NE.AND P2, PT, R17, 0x1, PT ;  /* 0x000000011100780c */ /* 0x000fe20003f45270 */
[----:B------:R-:W1:Y:S01]  /*0780*/  LDC.64 R8, c[0x0][0x388] ;  /* 0x0000e200ff087b82 */ /* 0x000e620000000a00 */
[----:B------:R-:W-:-:S04]  /*0790*/  LOP3.LUT R17, R14, 0x1, RZ, 0xc0, !PT ;  /* 0x000000010e117812 */ /* 0x000fc800078ec0ff */
[----:B------:R-:W-:-:S03]  /*07a0*/  ISETP.NE.U32.AND P1, PT, R17, 0x1, PT ;  /* 0x000000011100780c */ /* 0x000fc60003f25070 */
[----:B------:R-:W2:Y:S04]  /*07b0*/  LDC.64 R18, c[0x0][0x380] ;  /* 0x0000e000ff127b82 */ /* 0x000ea80000000a00 */
[CC--:B------:R-:W-:Y:S01]  /*07c0*/  @P2 IADD3 R20, P3, PT, R2.reuse, R15.reuse, RZ ;  /* 0x0000000f02142210 */ /* 0x0c0fe20007f7e0ff */
[C---:B------:R-:W-:Y:S01]  /*07d0*/  @P2 IMAD R23, R15.reuse, R14, R5 ;  /* 0x0000000e0f172224 */ /* 0x040fe200078e0205 */
[----:B------:R-:W-:Y:S02]  /*07e0*/  @P2 IADD3 R17, PT, PT, R2, R15, RZ ;  /* 0x0000000f02112210 */ /* 0x000fe40007ffe0ff */
[----:B------:R-:W3:Y:S01]  /*07f0*/  @P2 LDC.64 R6, c[0x0][0x380] ;  /* 0x0000e000ff062b82 */ /* 0x000ee20000000a00 */
[----:B------:R-:W-:Y:S01]  /*0800*/  @P2 IMAD.X R21, RZ, RZ, RZ, P3 ;  /* 0x000000ffff152224 */ /* 0x000fe200018e06ff */
[----:B------:R-:W-:-:S06]  /*0810*/  @P2 IADD3 R15, PT, PT, R15, 0x2, RZ ;  /* 0x000000020f0f2810 */ /* 0x000fcc0007ffe0ff */
[----:B------:R-:W4:Y:S08]  /*0820*/  LDC.64 R10, c[0x0][0x380] ;  /* 0x0000e000ff0a7b82 */ /* 0x000f300000000a00 */
[----:B------:R-:W5:Y:S01]  /*0830*/  LDC.64 R12, c[0x0][0x388] ;  /* 0x0000e200ff0c7b82 */ /* 0x000f620000000a00 */
[----:B--2---:R-:W-:Y:S01]  /*0840*/  @P2 IMAD.WIDE.U32 R18, R17, 0x4, R18 ;  /* 0x0000000411122825 */ /* 0x004fe200078e0012 */
[----:B---3--:R-:W-:-:S03]  /*0850*/  @P2 LEA R6, P3, R20, R6, 0x2 ;  /* 0x0000000614062211 */ /* 0x008fc600078610ff */
[-C--:B------:R-:W-:Y:S02]  /*0860*/  @!P1 IMAD R17, R15, R14.reuse, R5 ;  /* 0x0000000e0f119224 */ /* 0x080fe400078e0205 */
[----:B0-----:R-:W2:Y:S01]  /*0870*/  @P2 LDG.E R19, desc[UR4][R18.64] ;  /* 0x0000000412132981 */ /* 0x001ea2000c1e1900 */
[----:B------:R-:W-:Y:S01]  /*0880*/  @P2 LEA.HI.X R7, R20, R7, R21, 0x2, P3 ;  /* 0x0000000714072211 */ /* 0x000fe200018f1415 */
[C-C-:B-1----:R-:W-:Y:S01]  /*0890*/  @P2 IMAD.WIDE.U32 R20, R23.reuse, 0x4, R8.reuse ;  /* 0x0000000417142825 */ /* 0x142fe200078e0008 */
[----:B------:R-:W-:Y:S02]  /*08a0*/  @P2 IADD3 R23, PT, PT, R23, R14, RZ ;  /* 0x0000000e17172210 */ /* 0x000fe40007ffe0ff */
[----:B------:R-:W-:Y:S01]  /*08b0*/  @!P1 IADD3 R15, PT, PT, R2, R15, RZ ;  /* 0x0000000f020f9210 */ /* 0x000fe20007ffe0ff */
[----:B------:R-:W3:Y:S02]  /*08c0*/  @P2 LDG.E R6, desc[UR4][R6.64+0x4] ;  /* 0x0000040406062981 */ /* 0x000ee4000c1e1900 */
[----:B------:R-:W-:-:S02]  /*08d0*/  @P2 IMAD.WIDE.U32 R8, R23, 0x4, R8 ;  /* 0x0000000417082825 */ /* 0x000fc400078e0008 */
[----:B------:R-:W2:Y:S02]  /*08e0*/  @P2 LDG.E R20, desc[UR4][R20.64] ;  /* 0x0000000414142981 */ /* 0x000ea4000c1e1900 */
[----:B----4-:R-:W-:Y:S02]  /*08f0*/  @!P1 IMAD.WIDE.U32 R10, R15, 0x4, R10 ;  /* 0x000000040f0a9825 */ /* 0x010fe400078e000a */
[----:B------:R-:W3:Y:S02]  /*0900*/  @P2 LDG.E R8, desc[UR4][R8.64] ;  /* 0x0000000408082981 */ /* 0x000ee4000c1e1900 */
[----:B-----5:R-:W-:Y:S02]  /*0910*/  @!P1 IMAD.WIDE.U32 R12, R17, 0x4, R12 ;  /* 0x00000004110c9825 */ /* 0x020fe400078e000c */
[----:B------:R-:W4:Y:S04]  /*0920*/  @!P1 LDG.E R11, desc[UR4][R10.64] ;  /* 0x000000040a0b9981 */ /* 0x000f28000c1e1900 */
[----:B------:R-:W4:Y:S01]  /*0930*/  @!P1 LDG.E R12, desc[UR4][R12.64] ;  /* 0x000000040c0c9981 */ /* 0x000f22000c1e1900 */
[----:B--2---:R-:W-:-:S04]  /*0940*/  @P2 IMAD R19, R19, R20, R16 ;  /* 0x0000001413132224 */ /* 0x004fc800078e0210 */
[----:B---3--:R-:W-:-:S04]  /*0950*/  @P2 IMAD R16, R6, R8, R19 ;  /* 0x0000000806102224 */ /* 0x008fc800078e0213 */
[----:B----4-:R-:W-:-:S07]  /*0960*/  @!P1 IMAD R16, R11, R12, R16 ;  /* 0x0000000c0b109224 */ /* 0x010fce00078e0210 */
.L_x_2:
[----:B------:R-:W1:Y:S01]  /*0970*/  LDCU UR6, c[0x0][0x398] ;  /* 0x00007300ff0677ac */ /* 0x000e620008000800 */
[----:B------:R-:W2:Y:S01]  /*0980*/  LDC.64 R6, c[0x0][0x390] ;  /* 0x0000e400ff067b82 */ /* 0x000ea20000000a00 */
[----:B------:R-:W-:Y:S02]  /*0990*/  IADD3 R9, PT, PT, R2, R5, RZ ;  /* 0x0000000502097210 */ /* 0x000fe40007ffe0ff */
[----:B------:R-:W-:-:S04]  /*09a0*/  IADD3 R5, PT, PT, R5, 0x1, RZ ;  /* 0x0000000105057810 */ /* 0x000fc80007ffe0ff */
[----:B-1----:R-:W-:Y:S01]  /*09b0*/  ISETP.NE.AND P1, PT, R5, UR6, PT ;  /* 0x0000000605007c0c */ /* 0x002fe2000bf25270 */
[----:B--2---:R-:W-:-:S05]  /*09c0*/  IMAD.WIDE.U32 R6, R9, 0x4, R6 ;  /* 0x0000000409067825 */ /* 0x004fca00078e0006 */
[----:B0-----:R1:W-:Y:S07]  /*09d0*/  STG.E desc[UR4][R6.64], R16 ;  /* 0x0000001006007986 */ /* 0x0013ee000c101904 */
[----:B------:R-:W-:Y:S05]  /*09e0*/  @P1 BRA `(.L_x_4) ;  /* 0xfffffff400c81947 */ /* 0x000fea000383ffff */
[----:B------:R-:W-:Y:S05]  /*09f0*/  EXIT ;  /* 0x000000000000794d */ /* 0x000fea0003800000 */
.L_x_5:
[----:B------:R-:W-:-:S00]  /*0a00*/  BRA `(.L_x_5) ;  /* 0xfffffffc00fc7947 */ /* 0x000fc0000383ffff */
[----:B------:R-:W-:-:S00]  /*0a10*/  NOP ;  /* 0x0000000000007918 */ /* 0x000fc00000000000 */
        /* <DEDUP_REMOVED lines=14> */
.L_x_6:


//--------------------- .nv.shared.reserved.0     --------------------------
	.section	.nv.shared.reserved.0,"aw",@nobits
	.weak		__nv_reservedSMEM_offset_0_alias
	.size		__nv_reservedSMEM_offset_0_alias, 0, 64
	.other		__nv_reservedSMEM_offset_0_alias,@"STO_CUDA_RESERVED_SHARED STV_DEFAULT"
__nv_reservedSMEM_offset_0_alias:
	.zero		0
	.zero		64


//--------------------- .nv.constant0._Z15matMulThreadRowPiS_S_i --------------------------
	.section	.nv.constant0._Z15matMulThreadRowPiS_S_i,"a",@progbits
	.sectionflags	@""
	.align	4
.nv.constant0._Z15matMulThreadRowPiS_S_i:
	.zero		924


//--------------------- SYMBOLS --------------------------

	.type		.nv.reservedSmem.offset0,@object
	.size		.nv.reservedSmem.offset0,0x4
